//
// Generated by NVIDIA NVVM Compiler
//
// Compiler Build ID: CL-36424714
// Cuda compilation tools, release 13.0, V13.0.88
// Based on NVVM 20.0.0
//

.version 9.0
.target sm_100
.address_size 64

	// .globl	_Z29uncoalescedMemoryAccessKernelPiS_i

.visible .entry _Z29uncoalescedMemoryAccessKernelPiS_i(
	.param .u64 .ptr .align 1 _Z29uncoalescedMemoryAccessKernelPiS_i_param_0,
	.param .u64 .ptr .align 1 _Z29uncoalescedMemoryAccessKernelPiS_i_param_1,
	.param .u32 _Z29uncoalescedMemoryAccessKernelPiS_i_param_2
)
{
	.reg .pred 	%p<2>;
	.reg .b32 	%r<13>;
	.reg .b64 	%rd<9>;

	ld.param.u64 	%rd1, [_Z29uncoalescedMemoryAccessKernelPiS_i_param_0];
	ld.param.u64 	%rd2, [_Z29uncoalescedMemoryAccessKernelPiS_i_param_1];
	ld.param.u32 	%r2, [_Z29uncoalescedMemoryAccessKernelPiS_i_param_2];
	mov.u32 	%r3, %ctaid.x;
	mov.u32 	%r4, %ntid.x;
	mov.u32 	%r5, %tid.x;
	mad.lo.s32 	%r1, %r3, %r4, %r5;
	setp.ge.s32 	%p1, %r1, %r2;
	@%p1 bra 	$L__BB0_2;
	cvta.to.global.u64 	%rd3, %rd1;
	cvta.to.global.u64 	%rd4, %rd2;
	shr.s32 	%r6, %r1, 31;
	shr.u32 	%r7, %r6, 30;
	add.s32 	%r8, %r1, %r7;
	and.b32  	%r9, %r8, 16777212;
	sub.s32 	%r10, %r1, %r9;
	shl.b32 	%r11, %r10, 8;
	mul.wide.s32 	%rd5, %r11, 4;
	add.s64 	%rd6, %rd3, %rd5;
	ld.global.u32 	%r12, [%rd6];
	mul.wide.s32 	%rd7, %r1, 4;
	add.s64 	%rd8, %rd4, %rd7;
	st.global.u32 	[%rd8], %r12;
$L__BB0_2:
	ret;

}


// ===== COMPILED SASS (sm_100) =====

	.target	sm_100

	.elftype	@"ET_EXEC"


//--------------------- .note.nv.tkinfo           --------------------------
	.section	.note.nv.tkinfo,"",@"SHT_NOTE"
	.sectionflags	@"SHF_NOTE_NV_TKINFO"
	.tkinfo
        /*0018*/ 	.word	0x00000002
        /*0030*/ 	.string	""
        /*0030*/ 	.string	"ptxas"
        /*0030*/ 	.string	"Cuda compilation tools, release 13.0, V13.0.88"
        /*0030*/ 	.string	"Build cuda_13.0.r13.0/compiler.36424714_0"
        /*0030*/ 	.string	"-arch sm_100 -m 64 "



//--------------------- .note.nv.cuinfo           --------------------------
	.section	.note.nv.cuinfo,"",@"SHT_NOTE"
	.sectionflags	@"SHF_NOTE_NV_CUINFO"
        /*0018*/ 	.short	0x0002
        /*001a*/ 	.short	0x0064
        /*001c*/ 	.short	0x0082
	.zero		2


//--------------------- .nv.info                  --------------------------
	.section	.nv.info,"",@"SHT_CUDA_INFO"
	.align	4


	//----- nvinfo : EIATTR_REGCOUNT
	.align		4
        /*0000*/ 	.byte	0x04, 0x2f
        /*0002*/ 	.short	(.L_1 - .L_0)
	.align		4
.L_0:
        /*0004*/ 	.word	index@(_Z29uncoalescedMemoryAccessKernelPiS_i)
        /*0008*/ 	.word	0x0000000a


	//----- nvinfo : EIATTR_FRAME_SIZE
	.align		4
.L_1:
        /*000c*/ 	.byte	0x04, 0x11
        /*000e*/ 	.short	(.L_3 - .L_2)
	.align		4
.L_2:
        /*0010*/ 	.word	index@(_Z29uncoalescedMemoryAccessKernelPiS_i)
        /*0014*/ 	.word	0x00000000


	//----- nvinfo : EIATTR_MIN_STACK_SIZE
	.align		4
.L_3:
        /*0018*/ 	.byte	0x04, 0x12
        /*001a*/ 	.short	(.L_5 - .L_4)
	.align		4
.L_4:
        /*001c*/ 	.word	index@(_Z29uncoalescedMemoryAccessKernelPiS_i)
        /*0020*/ 	.word	0x00000000
.L_5:


//--------------------- .nv.compat                --------------------------
	.section	.nv.compat,"",@"SHT_CUDA_COMPAT_INFO"
	.align	4
        /*0000*/ 	.byte	0x02, 0x09, 0x00, 0x00, 0x02, 0x02, 0x01, 0x00, 0x02, 0x05, 0x05, 0x00, 0x03, 0x07, 0x01, 0x01
        /*0010*/ 	.byte	0x02, 0x03, 0x00, 0x00, 0x02, 0x06, 0x01, 0x00, 0x04, 0x0b, 0x08, 0x00, 0x09, 0x00, 0x00, 0x00
        /*0020*/ 	.byte	0x00, 0x00, 0x00, 0x00


//--------------------- .nv.info._Z29uncoalescedMemoryAccessKernelPiS_i --------------------------
	.section	.nv.info._Z29uncoalescedMemoryAccessKernelPiS_i,"",@"SHT_CUDA_INFO"
	.sectionflags	@""
	.align	4


	//----- nvinfo : EIATTR_CUDA_API_VERSION
	.align		4
        /*0000*/ 	.byte	0x04, 0x37
        /*0002*/ 	.short	(.L_7 - .L_6)
.L_6:
        /*0004*/ 	.word	0x00000082


	//----- nvinfo : EIATTR_KPARAM_INFO
	.align		4
.L_7:
        /*0008*/ 	.byte	0x04, 0x17
        /*000a*/ 	.short	(.L_9 - .L_8)
.L_8:
        /*000c*/ 	.word	0x00000000
        /*0010*/ 	.short	0x0002
        /*0012*/ 	.short	0x0010
        /*0014*/ 	.byte	0x00, 0xf0, 0x11, 0x00


	//----- nvinfo : EIATTR_KPARAM_INFO
	.align		4
.L_9:
        /*0018*/ 	.byte	0x04, 0x17
        /*001a*/ 	.short	(.L_11 - .L_10)
.L_10:
        /*001c*/ 	.word	0x00000000
        /*0020*/ 	.short	0x0001
        /*0022*/ 	.short	0x0008
        /*0024*/ 	.byte	0x00, 0xf5, 0x21, 0x00


	//----- nvinfo : EIATTR_KPARAM_INFO
	.align		4
.L_11:
        /*0028*/ 	.byte	0x04, 0x17
        /*002a*/ 	.short	(.L_13 - .L_12)
.L_12:
        /*002c*/ 	.word	0x00000000
        /*0030*/ 	.short	0x0000
        /*0032*/ 	.short	0x0000
        /*0034*/ 	.byte	0x00, 0xf5, 0x21, 0x00


	//----- nvinfo : EIATTR_SPARSE_MMA_MASK
	.align		4
.L_13:
        /*0038*/ 	.byte	0x03, 0x50
        /*003a*/ 	.short	0x0000


	//----- nvinfo : EIATTR_MAXREG_COUNT
	.align		4
        /*003c*/ 	.byte	0x03, 0x1b
        /*003e*/ 	.short	0x00ff


	//----- nvinfo : EIATTR_MERCURY_ISA_VERSION
	.align		4
        /*0040*/ 	.byte	0x03, 0x5f
        /*0042*/ 	.short	0x0101


	//----- nvinfo : EIATTR_VRC_CTA_INIT_COUNT
	.align		4
        /*0044*/ 	.byte	0x02, 0x4a
	.zero		1
	.zero		1


	//----- nvinfo : EIATTR_EXIT_INSTR_OFFSETS
	.align		4
        /*0048*/ 	.byte	0x04, 0x1c
        /*004a*/ 	.short	(.L_15 - .L_14)


	//   ....[0]....
.L_14:
        /*004c*/ 	.word	0x00000070


	//   ....[1]....
        /*0050*/ 	.word	0x00000140


	//----- nvinfo : EIATTR_CBANK_PARAM_SIZE
	.align		4
.L_15:
        /*0054*/ 	.byte	0x03, 0x19
        /*0056*/ 	.short	0x0014


	//----- nvinfo : EIATTR_PARAM_CBANK
	.align		4
        /*0058*/ 	.byte	0x04, 0x0a
        /*005a*/ 	.short	(.L_17 - .L_16)
	.align		4
.L_16:
        /*005c*/ 	.word	index@(.nv.constant0._Z29uncoalescedMemoryAccessKernelPiS_i)
        /*0060*/ 	.short	0x0380
        /*0062*/ 	.short	0x0014


	//----- nvinfo : EIATTR_SW_WAR
	.align		4
.L_17:
        /*0064*/ 	.byte	0x04, 0x36
        /*0066*/ 	.short	(.L_19 - .L_18)
.L_18:
        /*0068*/ 	.word	0x00000008
.L_19:


//--------------------- .nv.callgraph             --------------------------
	.section	.nv.callgraph,"",@"SHT_CUDA_CALLGRAPH"
	.align	4
	.sectionentsize	8
	.align		4
        /*0000*/ 	.word	0x00000000
	.align		4
        /*0004*/ 	.word	0xffffffff
	.align		4
        /*0008*/ 	.word	0x00000000
	.align		4
        /*000c*/ 	.word	0xfffffffe
	.align		4
        /*0010*/ 	.word	0x00000000
	.align		4
        /*0014*/ 	.word	0xfffffffd
	.align		4
        /*0018*/ 	.word	0x00000000
	.align		4
        /*001c*/ 	.word	0xfffffffc


//--------------------- .text._Z29uncoalescedMemoryAccessKernelPiS_i --------------------------
	.section	.text._Z29uncoalescedMemoryAccessKernelPiS_i,"ax",@progbits
	.align	128
        .global         _Z29uncoalescedMemoryAccessKernelPiS_i
        .type           _Z29uncoalescedMemoryAccessKernelPiS_i,@function
        .size           _Z29uncoalescedMemoryAccessKernelPiS_i,(.L_x_1 - _Z29uncoalescedMemoryAccessKernelPiS_i)
        .other          _Z29uncoalescedMemoryAccessKernelPiS_i,@"STO_CUDA_ENTRY STV_DEFAULT"
_Z29uncoalescedMemoryAccessKernelPiS_i:
.text._Z29uncoalescedMemoryAccessKernelPiS_i:
[----:B------:R-:W-:Y:S01]  /*0000*/  LDC R1, c[0x0][0x37c] ;  /* 0x0000df00ff017b82 */ /* 0x000fe20000000800 */
[----:B------:R-:W0:Y:S07]  /*0010*/  S2R R0, SR_TID.X ;  /* 0x0000000000007919 */ /* 0x000e2e0000002100 */
[----:B------:R-:W0:Y:S01]  /*0020*/  S2UR UR4, SR_CTAID.X ;  /* 0x00000000000479c3 */ /* 0x000e220000002500 */
[----:B------:R-:W1:Y:S07]  /*0030*/  LDCU UR5, c[0x0][0x390] ;  /* 0x00007200ff0577ac */ /* 0x000e6e0008000800 */
[----:B------:R-:W0:Y:S02]  /*0040*/  LDC R7, c[0x0][0x360] ;  /* 0x0000d800ff077b82 */ /* 0x000e240000000800 */
[----:B0-----:R-:W-:-:S05]  /*0050*/  IMAD R7, R7, UR4, R0 ;  /* 0x0000000407077c24 */ /* 0x001fca000f8e0200 */
[----:B-1----:R-:W-:-:S13]  /*0060*/  ISETP.GE.AND P0, PT, R7, UR5, PT ;  /* 0x0000000507007c0c */ /* 0x002fda000bf06270 */
[----:B------:R-:W-:Y:S05]  /*0070*/  @P0 EXIT ;  /* 0x000000000000094d */ /* 0x000fea0003800000 */
[----:B------:R-:W0:Y:S01]  /*0080*/  LDC.64 R2, c[0x0][0x380] ;  /* 0x0000e000ff027b82 */ /* 0x000e220000000a00 */
[----:B------:R-:W-:Y:S01]  /*0090*/  SHF.R.S32.HI R0, RZ, 0x1f, R7 ;  /* 0x0000001fff007819 */ /* 0x000fe20000011407 */
[----:B------:R-:W1:Y:S03]  /*00a0*/  LDCU.64 UR4, c[0x0][0x358] ;  /* 0x00006b00ff0477ac */ /* 0x000e660008000a00 */
[----:B------:R-:W-:-:S04]  /*00b0*/  LEA.HI R0, R0, R7, RZ, 0x2 ;  /* 0x0000000700007211 */ /* 0x000fc800078f10ff */
[----:B------:R-:W-:-:S05]  /*00c0*/  LOP3.LUT R0, R0, 0xfffffc, RZ, 0xc0, !PT ;  /* 0x00fffffc00007812 */ /* 0x000fca00078ec0ff */
[----:B------:R-:W-:-:S05]  /*00d0*/  IMAD.IADD R0, R7, 0x1, -R0 ;  /* 0x0000000107007824 */ /* 0x000fca00078e0a00 */
[----:B------:R-:W-:-:S05]  /*00e0*/  SHF.L.U32 R5, R0, 0x8, RZ ;  /* 0x0000000800057819 */ /* 0x000fca00000006ff */
[----:B0-----:R-:W-:Y:S02]  /*00f0*/  IMAD.WIDE R2, R5, 0x4, R2 ;  /* 0x0000000405027825 */ /* 0x001fe400078e0202 */
[----:B------:R-:W0:Y:S04]  /*0100*/  LDC.64 R4, c[0x0][0x388] ;  /* 0x0000e200ff047b82 */ /* 0x000e280000000a00 */
[----:B-1----:R-:W2:Y:S01]  /*0110*/  LDG.E R3, desc[UR4][R2.64] ;  /* 0x0000000402037981 */ /* 0x002ea2000c1e1900 */
[----:B0-----:R-:W-:-:S05]  /*0120*/  IMAD.WIDE R4, R7, 0x4, R4 ;  /* 0x0000000407047825 */ /* 0x001fca00078e0204 */
[----:B--2---:R-:W-:Y:S01]  /*0130*/  STG.E desc[UR4][R4.64], R3 ;  /* 0x0000000304007986 */ /* 0x004fe2000c101904 */
[----:B------:R-:W-:Y:S05]  /*0140*/  EXIT ;  /* 0x000000000000794d */ /* 0x000fea0003800000 */
.L_x_0:
[----:B------:R-:W-:-:S00]  /*0150*/  BRA `(.L_x_0) ;  /* 0xfffffffc00fc7947 */ /* 0x000fc0000383ffff */
[----:B------:R-:W-:-:S00]  /*0160*/  NOP ;  /* 0x0000000000007918 */ /* 0x000fc00000000000 */
        /* <DEDUP_REMOVED lines=9> */
.L_x_1:


//--------------------- .nv.shared.reserved.0     --------------------------
	.section	.nv.shared.reserved.0,"aw",@nobits
	.weak		__nv_reservedSMEM_offset_0_alias
	.size		__nv_reservedSMEM_offset_0_alias, 0, 64
	.other		__nv_reservedSMEM_offset_0_alias,@"STO_CUDA_RESERVED_SHARED STV_DEFAULT"
__nv_reservedSMEM_offset_0_alias:
	.zero		0
	.zero		64


//--------------------- .nv.constant0._Z29uncoalescedMemoryAccessKernelPiS_i --------------------------
	.section	.nv.constant0._Z29uncoalescedMemoryAccessKernelPiS_i,"a",@progbits
	.sectionflags	@""
	.align	4
.nv.constant0._Z29uncoalescedMemoryAccessKernelPiS_i:
	.zero		916


//--------------------- SYMBOLS --------------------------

	.type		.nv.reservedSmem.offset0,@object
	.size		.nv.reservedSmem.offset0,0x4
